	.headerflags	@"EF_CUDA_TEXMODE_UNIFIED EF_CUDA_64BIT_ADDRESS EF_CUDA_ACCELERATORS EF_CUDA_SM90 EF_CUDA_VIRTUAL_SM(EF_CUDA_SM90)"
	.elftype	@"ET_EXEC"


//--------------------- .nv.info                  --------------------------
	.section	.nv.info,"",@"SHT_CUDA_INFO"
	.align	4


	//----- nvinfo : EIATTR_REGCOUNT
	.align		4
        /*0000*/ 	.byte	0x04, 0x2f
        /*0002*/ 	.short	(.L_3 - .L_2)
	.align		4
.L_2:
        /*0004*/ 	.word	index@(triton_poi_fused_clamp_convolution_mul_pow_sqrt_sub_3)
        /*0008*/ 	.word	0x00000012


	//----- nvinfo : EIATTR_MIN_STACK_SIZE
	.align		4
.L_3:
        /*000c*/ 	.byte	0x04, 0x12
        /*000e*/ 	.short	(.L_5 - .L_4)
	.align		4
.L_4:
        /*0010*/ 	.word	index@(triton_poi_fused_clamp_convolution_mul_pow_sqrt_sub_3)
        /*0014*/ 	.word	0x00000000


	//----- nvinfo : EIATTR_FRAME_SIZE
	.align		4
.L_5:
        /*0018*/ 	.byte	0x04, 0x11
        /*001a*/ 	.short	(.L_7 - .L_6)
	.align		4
.L_6:
        /*001c*/ 	.word	index@(triton_poi_fused_clamp_convolution_mul_pow_sqrt_sub_3)
        /*0020*/ 	.word	0x00000000


	//----- nvinfo : EIATTR_MIN_STACK_SIZE
	.align		4
.L_7:
        /*0024*/ 	.byte	0x04, 0x12
        /*0026*/ 	.short	(.L_9 - .L_8)
	.align		4
.L_8:
        /*0028*/ 	.word	index@(triton_poi_fused_clamp_convolution_mul_pow_sqrt_sub_3)
        /*002c*/ 	.word	0x00000000
.L_9:


//--------------------- .nv.info.triton_poi_fused_clamp_convolution_mul_pow_sqrt_sub_3 --------------------------
	.section	.nv.info.triton_poi_fused_clamp_convolution_mul_pow_sqrt_sub_3,"",@"SHT_CUDA_INFO"
	.sectionflags	@""
	.align	4


	//----- nvinfo : EIATTR_CUDA_API_VERSION
	.align		4
        /*0000*/ 	.byte	0x04, 0x37
        /*0002*/ 	.short	(.L_11 - .L_10)
.L_10:
        /*0004*/ 	.word	0x0000007c


	//----- nvinfo : EIATTR_KPARAM_INFO
	.align		4
.L_11:
        /*0008*/ 	.byte	0x04, 0x17
        /*000a*/ 	.short	(.L_13 - .L_12)
.L_12:
        /*000c*/ 	.word	0x00000000
        /*0010*/ 	.short	0x0004
        /*0012*/ 	.short	0x0020
        /*0014*/ 	.byte	0x00, 0xf0, 0x11, 0x00


	//----- nvinfo : EIATTR_KPARAM_INFO
	.align		4
.L_13:
        /*0018*/ 	.byte	0x04, 0x17
        /*001a*/ 	.short	(.L_15 - .L_14)
.L_14:
        /*001c*/ 	.word	0x00000000
        /*0020*/ 	.short	0x0003
        /*0022*/ 	.short	0x0018
        /*0024*/ 	.byte	0x00, 0xf4, 0x21, 0x00


	//----- nvinfo : EIATTR_KPARAM_INFO
	.align		4
.L_15:
        /*0028*/ 	.byte	0x04, 0x17
        /*002a*/ 	.short	(.L_17 - .L_16)
.L_16:
        /*002c*/ 	.word	0x00000000
        /*0030*/ 	.short	0x0002
        /*0032*/ 	.short	0x0010
        /*0034*/ 	.byte	0x00, 0xf4, 0x21, 0x00


	//----- nvinfo : EIATTR_KPARAM_INFO
	.align		4
.L_17:
        /*0038*/ 	.byte	0x04, 0x17
        /*003a*/ 	.short	(.L_19 - .L_18)
.L_18:
        /*003c*/ 	.word	0x00000000
        /*0040*/ 	.short	0x0001
        /*0042*/ 	.short	0x0008
        /*0044*/ 	.byte	0x00, 0xf4, 0x21, 0x00


	//----- nvinfo : EIATTR_KPARAM_INFO
	.align		4
.L_19:
        /*0048*/ 	.byte	0x04, 0x17
        /*004a*/ 	.short	(.L_21 - .L_20)
.L_20:
        /*004c*/ 	.word	0x00000000
        /*0050*/ 	.short	0x0000
        /*0052*/ 	.short	0x0000
        /*0054*/ 	.byte	0x00, 0xf4, 0x21, 0x00


	//----- nvinfo : EIATTR_SPARSE_MMA_MASK
	.align		4
.L_21:
        /*0058*/ 	.byte	0x03, 0x50
        /*005a*/ 	.short	0x0000


	//----- nvinfo : EIATTR_MAXREG_COUNT
	.align		4
        /*005c*/ 	.byte	0x03, 0x1b
        /*005e*/ 	.short	0x00ff


	//----- nvinfo : EIATTR_EXIT_INSTR_OFFSETS
	.align		4
        /*0060*/ 	.byte	0x04, 0x1c
        /*0062*/ 	.short	(.L_23 - .L_22)


	//   ....[0]....
.L_22:
        /*0064*/ 	.word	0x000001d0


	//----- nvinfo : EIATTR_REQNTID
	.align		4
.L_23:
        /*0068*/ 	.byte	0x04, 0x10
        /*006a*/ 	.short	(.L_25 - .L_24)
.L_24:
        /*006c*/ 	.word	0x00000080
        /*0070*/ 	.word	0x00000001
        /*0074*/ 	.word	0x00000001


	//----- nvinfo : EIATTR_CBANK_PARAM_SIZE
	.align		4
.L_25:
        /*0078*/ 	.byte	0x03, 0x19
        /*007a*/ 	.short	0x0024


	//----- nvinfo : EIATTR_PARAM_CBANK
	.align		4
        /*007c*/ 	.byte	0x04, 0x0a
        /*007e*/ 	.short	(.L_27 - .L_26)
	.align		4
.L_26:
        /*0080*/ 	.word	index@(.nv.constant0.triton_poi_fused_clamp_convolution_mul_pow_sqrt_sub_3)
        /*0084*/ 	.short	0x0210
        /*0086*/ 	.short	0x0024


	//----- nvinfo : EIATTR_SW_WAR
	.align		4
.L_27:
        /*0088*/ 	.byte	0x04, 0x36
        /*008a*/ 	.short	(.L_29 - .L_28)
.L_28:
        /*008c*/ 	.word	0x00000008
.L_29:


//--------------------- .nv.callgraph             --------------------------
	.section	.nv.callgraph,"",@"SHT_CUDA_CALLGRAPH"
	.align	4
	.sectionentsize	8
	.align		4
        /*0000*/ 	.word	0x00000000
	.align		4
        /*0004*/ 	.word	0xffffffff
	.align		4
        /*0008*/ 	.word	0x00000000
	.align		4
        /*000c*/ 	.word	0xfffffffe
	.align		4
        /*0010*/ 	.word	0x00000000
	.align		4
        /*0014*/ 	.word	0xfffffffd
	.align		4
        /*0018*/ 	.word	0x00000000
	.align		4
        /*001c*/ 	.word	0xfffffffc


//--------------------- .nv.constant4             --------------------------
	.section	.nv.constant4,"a",@progbits
	.align	8
	.align		8
.nv.constant4:
        /*0000*/ 	.dword	_$_str
	.align		8
        /*0008*/ 	.dword	_$_str_$_2


//--------------------- .text.triton_poi_fused_clamp_convolution_mul_pow_sqrt_sub_3 --------------------------
	.section	.text.triton_poi_fused_clamp_convolution_mul_pow_sqrt_sub_3,"ax",@progbits
	.align	128
        .global         triton_poi_fused_clamp_convolution_mul_pow_sqrt_sub_3
        .type           triton_poi_fused_clamp_convolution_mul_pow_sqrt_sub_3,@function
        .size           triton_poi_fused_clamp_convolution_mul_pow_sqrt_sub_3,(.L_x_1 - triton_poi_fused_clamp_convolution_mul_pow_sqrt_sub_3)
        .other          triton_poi_fused_clamp_convolution_mul_pow_sqrt_sub_3,@"STO_CUDA_ENTRY STV_DEFAULT"
triton_poi_fused_clamp_convolution_mul_pow_sqrt_sub_3:
.text.triton_poi_fused_clamp_convolution_mul_pow_sqrt_sub_3:
[----:B------:R-:W-:Y:S01]  /*0000*/  LDC R1, c[0x0][0x28] ;  /* 0x00000a00ff017b82 */ /* 0x000fe20000000800 */
[----:B------:R-:W1:Y:S07]  /*0010*/  S2R R0, SR_TID.X ;  /* 0x0000000000007919 */ /* 0x000e6e0000002100 */
[----:B------:R-:W2:Y:S01]  /*0020*/  LDC.64 R4, c[0x0][0x218] ;  /* 0x00008600ff047b82 */ /* 0x000ea20000000a00 */
[----:B------:R-:W-:Y:S01]  /*0030*/  ULDC.64 UR4, c[0x0][0x208] ;  /* 0x0000820000047ab9 */ /* 0x000fe20000000a00 */
[----:B------:R-:W3:Y:S01]  /*0040*/  S2R R11, SR_CTAID.X ;  /* 0x00000000000b7919 */ /* 0x000ee20000002500 */
[----:B-1----:R-:W-:-:S02]  /*0050*/  LOP3.LUT R0, R0, 0x7f, RZ, 0xc0, !PT ;  /* 0x0000007f00007812 */ /* 0x002fc400078ec0ff */
[----:B---3--:R-:W-:-:S03]  /*0060*/  SHF.R.S32.HI R2, RZ, 0x18, R11 ;  /* 0x00000018ff027819 */ /* 0x008fc6000001140b */
[----:B------:R-:W-:Y:S01]  /*0070*/  IMAD R11, R11, 0x80, R0 ;  /* 0x000000800b0b7824 */ /* 0x000fe200078e0200 */
[----:B------:R-:W-:Y:S02]  /*0080*/  SGXT R0, R2, 0x1 ;  /* 0x000000010200781a */ /* 0x000fe40000000200 */
[----:B------:R-:W1:Y:S02]  /*0090*/  LDC.64 R2, c[0x0][0x210] ;  /* 0x00008400ff027b82 */ /* 0x000e640000000a00 */
[----:B------:R-:W-:-:S04]  /*00a0*/  LEA.HI R0, R0, R11, RZ, 0x6 ;  /* 0x0000000b00007211 */ /* 0x000fc800078f30ff */
[----:B------:R-:W-:-:S04]  /*00b0*/  SHF.R.S32.HI R0, RZ, 0x6, R0 ;  /* 0x00000006ff007819 */ /* 0x000fc80000011400 */
[----:B------:R-:W-:-:S04]  /*00c0*/  LEA.HI R6, R0, R0, RZ, 0x7 ;  /* 0x0000000000067211 */ /* 0x000fc800078f38ff */
[----:B------:R-:W-:-:S04]  /*00d0*/  LOP3.LUT R7, R6, 0xffffff80, RZ, 0xc0, !PT ;  /* 0xffffff8006077812 */ /* 0x000fc800078ec0ff */
[----:B------:R-:W-:Y:S02]  /*00e0*/  IADD3 R9, R0, -R7, RZ ;  /* 0x8000000700097210 */ /* 0x000fe40007ffe0ff */
[----:B------:R-:W3:Y:S03]  /*00f0*/  LDC.64 R6, c[0x0][0x220] ;  /* 0x00008800ff067b82 */ /* 0x000ee60000000a00 */
[----:B--2---:R-:W-:-:S04]  /*0100*/  IMAD.WIDE R4, R9, 0x4, R4 ;  /* 0x0000000409047825 */ /* 0x004fc800078e0204 */
[C---:B-1----:R-:W-:Y:S01]  /*0110*/  IMAD.WIDE R2, R11.reuse, 0x4, R2 ;  /* 0x000000040b027825 */ /* 0x042fe200078e0202 */
[----:B------:R-:W1:Y:S01]  /*0120*/  LDC.64 R8, c[0x0][0x228] ;  /* 0x00008a00ff087b82 */ /* 0x000e620000000a00 */
[----:B------:R-:W2:Y:S04]  /*0130*/  LDG.E.EL R5, desc[UR4][R4.64] ;  /* 0x0000000404057981 */ /* 0x000ea8000c2e1900 */
[----:B------:R-:W2:Y:S01]  /*0140*/  LDG.E R0, desc[UR4][R2.64] ;  /* 0x0000000402007981 */ /* 0x000ea2000c1e1900 */
[----:B---3--:R-:W-:-:S06]  /*0150*/  IMAD.WIDE R6, R11, 0x4, R6 ;  /* 0x000000040b067825 */ /* 0x008fcc00078e0206 */
[----:B------:R-:W3:Y:S01]  /*0160*/  LDG.E R6, desc[UR4][R6.64] ;  /* 0x0000000406067981 */ /* 0x000ee2000c1e1900 */
[----:B-1----:R-:W-:-:S04]  /*0170*/  IMAD.WIDE R8, R11, 0x4, R8 ;  /* 0x000000040b087825 */ /* 0x002fc800078e0208 */
[----:B--2---:R-:W-:-:S04]  /*0180*/  FADD R13, R0, R5 ;  /* 0x00000005000d7221 */ /* 0x004fc80000000000 */
[----:B------:R-:W3:Y:S01]  /*0190*/  MUFU.SQRT R15, R13 ;  /* 0x0000000d000f7308 */ /* 0x000ee20000002000 */
[----:B------:R-:W-:Y:S01]  /*01a0*/  STG.E desc[UR4][R2.64], R13 ;  /* 0x0000000d02007986 */ /* 0x000fe2000c101904 */
[----:B---3--:R-:W-:-:S05]  /*01b0*/  FMUL R15, R6, R15 ;  /* 0x0000000f060f7220 */ /* 0x008fca0000400000 */
[----:B------:R-:W-:Y:S01]  /*01c0*/  STG.E desc[UR4][R8.64], R15 ;  /* 0x0000000f08007986 */ /* 0x000fe2000c101904 */
[----:B------:R-:W-:Y:S05]  /*01d0*/  EXIT ;  /* 0x000000000000794d */ /* 0x000fea0003800000 */
.L_x_0:
[----:B------:R-:W-:-:S00]  /*01e0*/  BRA `(.L_x_0) ;  /* 0xfffffffc00fc7947 */ /* 0x000fc0000383ffff */
[----:B------:R-:W-:-:S00]  /*01f0*/  NOP ;  /* 0x0000000000007918 */ /* 0x000fc00000000000 */
        /* <DEDUP_REMOVED lines=8> */
.L_x_1:


//--------------------- .nv.global.init           --------------------------
	.section	.nv.global.init,"aw",@progbits
.nv.global.init:
	.type		_$_str,@object
	.size		_$_str,(_$_str_$_2 - _$_str)
_$_str:
        /*0000*/ 	.byte	0x5f, 0x5f, 0x43, 0x55, 0x44, 0x41, 0x5f, 0x46, 0x54, 0x5a, 0x00
	.type		_$_str_$_2,@object
	.size		_$_str_$_2,(.L_1 - _$_str_$_2)
_$_str_$_2:
        /*000b*/ 	.byte	0x5f, 0x5f, 0x43, 0x55, 0x44, 0x41, 0x5f, 0x50, 0x52, 0x45, 0x43, 0x5f, 0x53, 0x51, 0x52, 0x54
        /*001b*/ 	.byte	0x00
.L_1:


//--------------------- .nv.constant0.triton_poi_fused_clamp_convolution_mul_pow_sqrt_sub_3 --------------------------
	.section	.nv.constant0.triton_poi_fused_clamp_convolution_mul_pow_sqrt_sub_3,"a",@progbits
	.sectionflags	@""
	.align	4
.nv.constant0.triton_poi_fused_clamp_convolution_mul_pow_sqrt_sub_3:
	.zero		564
